//
// Generated by NVIDIA NVVM Compiler
//
// Compiler Build ID: CL-36424714
// Cuda compilation tools, release 13.0, V13.0.88
// Based on NVVM 20.0.0
//

.version 9.0
.target sm_100
.address_size 64

	// .globl	_Z19nu_smo_solve_kernelPKiPfS1_S1_S0_ifPKfS3_ifS1_
// _ZZ19nu_smo_solve_kernelPKiPfS1_S1_S0_ifPKfS3_ifS1_E10shared_mem has been demoted

.visible .entry _Z19nu_smo_solve_kernelPKiPfS1_S1_S0_ifPKfS3_ifS1_(
	.param .u64 .ptr .align 1 _Z19nu_smo_solve_kernelPKiPfS1_S1_S0_ifPKfS3_ifS1__param_0,
	.param .u64 .ptr .align 1 _Z19nu_smo_solve_kernelPKiPfS1_S1_S0_ifPKfS3_ifS1__param_1,
	.param .u64 .ptr .align 1 _Z19nu_smo_solve_kernelPKiPfS1_S1_S0_ifPKfS3_ifS1__param_2,
	.param .u64 .ptr .align 1 _Z19nu_smo_solve_kernelPKiPfS1_S1_S0_ifPKfS3_ifS1__param_3,
	.param .u64 .ptr .align 1 _Z19nu_smo_solve_kernelPKiPfS1_S1_S0_ifPKfS3_ifS1__param_4,
	.param .u32 _Z19nu_smo_solve_kernelPKiPfS1_S1_S0_ifPKfS3_ifS1__param_5,
	.param .f32 _Z19nu_smo_solve_kernelPKiPfS1_S1_S0_ifPKfS3_ifS1__param_6,
	.param .u64 .ptr .align 1 _Z19nu_smo_solve_kernelPKiPfS1_S1_S0_ifPKfS3_ifS1__param_7,
	.param .u64 .ptr .align 1 _Z19nu_smo_solve_kernelPKiPfS1_S1_S0_ifPKfS3_ifS1__param_8,
	.param .u32 _Z19nu_smo_solve_kernelPKiPfS1_S1_S0_ifPKfS3_ifS1__param_9,
	.param .f32 _Z19nu_smo_solve_kernelPKiPfS1_S1_S0_ifPKfS3_ifS1__param_10,
	.param .u64 .ptr .align 1 _Z19nu_smo_solve_kernelPKiPfS1_S1_S0_ifPKfS3_ifS1__param_11
)
{
	.reg .pred 	%p<9>;
	.reg .b32 	%r<29>;
	.reg .b32 	%f<17>;
	.reg .b64 	%rd<24>;
	// demoted variable
	.shared .align 4 .b8 _ZZ19nu_smo_solve_kernelPKiPfS1_S1_S0_ifPKfS3_ifS1_E10shared_mem[1024];
	ld.param.u64 	%rd4, [_Z19nu_smo_solve_kernelPKiPfS1_S1_S0_ifPKfS3_ifS1__param_0];
	ld.param.u64 	%rd5, [_Z19nu_smo_solve_kernelPKiPfS1_S1_S0_ifPKfS3_ifS1__param_1];
	ld.param.u64 	%rd6, [_Z19nu_smo_solve_kernelPKiPfS1_S1_S0_ifPKfS3_ifS1__param_2];
	ld.param.u64 	%rd2, [_Z19nu_smo_solve_kernelPKiPfS1_S1_S0_ifPKfS3_ifS1__param_3];
	ld.param.u64 	%rd7, [_Z19nu_smo_solve_kernelPKiPfS1_S1_S0_ifPKfS3_ifS1__param_4];
	ld.param.u32 	%r10, [_Z19nu_smo_solve_kernelPKiPfS1_S1_S0_ifPKfS3_ifS1__param_5];
	ld.param.f32 	%f4, [_Z19nu_smo_solve_kernelPKiPfS1_S1_S0_ifPKfS3_ifS1__param_6];
	ld.param.u64 	%rd8, [_Z19nu_smo_solve_kernelPKiPfS1_S1_S0_ifPKfS3_ifS1__param_8];
	ld.param.u64 	%rd3, [_Z19nu_smo_solve_kernelPKiPfS1_S1_S0_ifPKfS3_ifS1__param_11];
	cvta.to.global.u64 	%rd9, %rd6;
	cvta.to.global.u64 	%rd10, %rd5;
	cvta.to.global.u64 	%rd11, %rd4;
	cvta.to.global.u64 	%rd12, %rd8;
	cvta.to.global.u64 	%rd13, %rd7;
	shl.b32 	%r11, %r10, 2;
	mov.u32 	%r12, _ZZ19nu_smo_solve_kernelPKiPfS1_S1_S0_ifPKfS3_ifS1_E10shared_mem;
	add.s32 	%r1, %r12, %r11;
	mov.u32 	%r2, %tid.x;
	mul.wide.u32 	%rd14, %r2, 4;
	add.s64 	%rd15, %rd13, %rd14;
	ld.global.u32 	%r13, [%rd15];
	mul.wide.s32 	%rd16, %r13, 4;
	add.s64 	%rd17, %rd12, %rd16;
	ld.global.f32 	%f6, [%rd17];
	add.s32 	%r14, %r10, %r2;
	shl.b32 	%r15, %r14, 2;
	add.s32 	%r16, %r1, %r15;
	st.shared.f32 	[%r16+8], %f6;
	add.s64 	%rd18, %rd11, %rd16;
	ld.global.u32 	%r3, [%rd18];
	add.s64 	%rd19, %rd10, %rd16;
	ld.global.f32 	%f7, [%rd19];
	add.s64 	%rd1, %rd9, %rd16;
	ld.global.f32 	%f8, [%rd1];
	bar.sync 	0;
	setp.gt.s32 	%p1, %r3, 0;
	setp.lt.f32 	%p2, %f8, %f4;
	selp.f32 	%f9, %f7, 0f7F800000, %p2;
	selp.f32 	%f2, %f9, 0f7F800000, %p1;
	shl.b32 	%r17, %r2, 2;
	add.s32 	%r4, %r1, %r17;
	add.s32 	%r5, %r12, %r17;
	mov.u32 	%r6, %ntid.x;
$L__BB0_1:
	setp.lt.u32 	%p3, %r6, 2;
	st.shared.f32 	[%r4], %f2;
	st.shared.u32 	[%r5], %r2;
	bar.sync 	0;
	@%p3 bra 	$L__BB0_7;
	mov.u32 	%r28, %r6;
$L__BB0_3:
	mov.u32 	%r7, %r28;
	shr.u32 	%r28, %r7, 1;
	setp.ge.u32 	%p4, %r2, %r28;
	@%p4 bra 	$L__BB0_6;
	shl.b32 	%r18, %r28, 2;
	add.s32 	%r19, %r5, %r18;
	ld.shared.u32 	%r9, [%r19];
	shl.b32 	%r20, %r9, 2;
	add.s32 	%r21, %r1, %r20;
	ld.shared.f32 	%f10, [%r21];
	ld.shared.u32 	%r22, [%r5];
	shl.b32 	%r23, %r22, 2;
	add.s32 	%r24, %r1, %r23;
	ld.shared.f32 	%f11, [%r24];
	setp.gtu.f32 	%p5, %f10, %f11;
	@%p5 bra 	$L__BB0_6;
	st.shared.u32 	[%r5], %r9;
$L__BB0_6:
	bar.sync 	0;
	setp.gt.u32 	%p6, %r7, 3;
	@%p6 bra 	$L__BB0_3;
$L__BB0_7:
	ld.shared.u32 	%r25, [_ZZ19nu_smo_solve_kernelPKiPfS1_S1_S0_ifPKfS3_ifS1_E10shared_mem];
	shl.b32 	%r26, %r25, 2;
	add.s32 	%r27, %r1, %r26;
	ld.shared.f32 	%f3, [%r27];
	mul.f32 	%f12, %f3, 0f3DCCCCCD;
	setp.geu.f32 	%p7, %f3, %f12;
	@%p7 bra 	$L__BB0_1;
	st.global.f32 	[%rd1], %f8;
	sub.f32 	%f13, %f8, %f8;
	neg.f32 	%f14, %f13;
	cvt.rn.f32.s32 	%f15, %r3;
	mul.f32 	%f16, %f15, %f14;
	cvta.to.global.u64 	%rd20, %rd2;
	add.s64 	%rd22, %rd20, %rd14;
	st.global.f32 	[%rd22], %f16;
	setp.ne.s32 	%p8, %r2, 0;
	@%p8 bra 	$L__BB0_10;
	cvta.to.global.u64 	%rd23, %rd3;
	st.global.f32 	[%rd23], %f3;
$L__BB0_10:
	ret;

}


// ===== COMPILED SASS (sm_100) =====

	.target	sm_100

	.elftype	@"ET_EXEC"


//--------------------- .note.nv.tkinfo           --------------------------
	.section	.note.nv.tkinfo,"",@"SHT_NOTE"
	.sectionflags	@"SHF_NOTE_NV_TKINFO"
	.tkinfo
        /*0018*/ 	.word	0x00000002
        /*0030*/ 	.string	""
        /*0030*/ 	.string	"ptxas"
        /*0030*/ 	.string	"Cuda compilation tools, release 13.0, V13.0.88"
        /*0030*/ 	.string	"Build cuda_13.0.r13.0/compiler.36424714_0"
        /*0030*/ 	.string	"-arch sm_100 -m 64 "



//--------------------- .note.nv.cuinfo           --------------------------
	.section	.note.nv.cuinfo,"",@"SHT_NOTE"
	.sectionflags	@"SHF_NOTE_NV_CUINFO"
        /*0018*/ 	.short	0x0002
        /*001a*/ 	.short	0x0064
        /*001c*/ 	.short	0x0082
	.zero		2


//--------------------- .nv.info                  --------------------------
	.section	.nv.info,"",@"SHT_CUDA_INFO"
	.align	4


	//----- nvinfo : EIATTR_REGCOUNT
	.align		4
        /*0000*/ 	.byte	0x04, 0x2f
        /*0002*/ 	.short	(.L_1 - .L_0)
	.align		4
.L_0:
        /*0004*/ 	.word	index@(_Z19nu_smo_solve_kernelPKiPfS1_S1_S0_ifPKfS3_ifS1_)
        /*0008*/ 	.word	0x00000013


	//----- nvinfo : EIATTR_FRAME_SIZE
	.align		4
.L_1:
        /*000c*/ 	.byte	0x04, 0x11
        /*000e*/ 	.short	(.L_3 - .L_2)
	.align		4
.L_2:
        /*0010*/ 	.word	index@(_Z19nu_smo_solve_kernelPKiPfS1_S1_S0_ifPKfS3_ifS1_)
        /*0014*/ 	.word	0x00000000


	//----- nvinfo : EIATTR_MIN_STACK_SIZE
	.align		4
.L_3:
        /*0018*/ 	.byte	0x04, 0x12
        /*001a*/ 	.short	(.L_5 - .L_4)
	.align		4
.L_4:
        /*001c*/ 	.word	index@(_Z19nu_smo_solve_kernelPKiPfS1_S1_S0_ifPKfS3_ifS1_)
        /*0020*/ 	.word	0x00000000
.L_5:


//--------------------- .nv.compat                --------------------------
	.section	.nv.compat,"",@"SHT_CUDA_COMPAT_INFO"
	.align	4
        /*0000*/ 	.byte	0x02, 0x09, 0x00, 0x00, 0x02, 0x02, 0x01, 0x00, 0x02, 0x05, 0x05, 0x00, 0x03, 0x07, 0x01, 0x01
        /*0010*/ 	.byte	0x02, 0x03, 0x00, 0x00, 0x02, 0x06, 0x01, 0x00, 0x04, 0x0b, 0x08, 0x00, 0x09, 0x00, 0x00, 0x00
        /*0020*/ 	.byte	0x00, 0x00, 0x00, 0x00


//--------------------- .nv.info._Z19nu_smo_solve_kernelPKiPfS1_S1_S0_ifPKfS3_ifS1_ --------------------------
	.section	.nv.info._Z19nu_smo_solve_kernelPKiPfS1_S1_S0_ifPKfS3_ifS1_,"",@"SHT_CUDA_INFO"
	.sectionflags	@""
	.align	4


	//----- nvinfo : EIATTR_CUDA_API_VERSION
	.align		4
        /*0000*/ 	.byte	0x04, 0x37
        /*0002*/ 	.short	(.L_7 - .L_6)
.L_6:
        /*0004*/ 	.word	0x00000082


	//----- nvinfo : EIATTR_KPARAM_INFO
	.align		4
.L_7:
        /*0008*/ 	.byte	0x04, 0x17
        /*000a*/ 	.short	(.L_9 - .L_8)
.L_8:
        /*000c*/ 	.word	0x00000000
        /*0010*/ 	.short	0x000b
        /*0012*/ 	.short	0x0048
        /*0014*/ 	.byte	0x00, 0xf5, 0x21, 0x00


	//----- nvinfo : EIATTR_KPARAM_INFO
	.align		4
.L_9:
        /*0018*/ 	.byte	0x04, 0x17
        /*001a*/ 	.short	(.L_11 - .L_10)
.L_10:
        /*001c*/ 	.word	0x00000000
        /*0020*/ 	.short	0x000a
        /*0022*/ 	.short	0x0044
        /*0024*/ 	.byte	0x00, 0xf0, 0x11, 0x00


	//----- nvinfo : EIATTR_KPARAM_INFO
	.align		4
.L_11:
        /*0028*/ 	.byte	0x04, 0x17
        /*002a*/ 	.short	(.L_13 - .L_12)
.L_12:
        /*002c*/ 	.word	0x00000000
        /*0030*/ 	.short	0x0009
        /*0032*/ 	.short	0x0040
        /*0034*/ 	.byte	0x00, 0xf0, 0x11, 0x00


	//----- nvinfo : EIATTR_KPARAM_INFO
	.align		4
.L_13:
        /*0038*/ 	.byte	0x04, 0x17
        /*003a*/ 	.short	(.L_15 - .L_14)
.L_14:
        /*003c*/ 	.word	0x00000000
        /*0040*/ 	.short	0x0008
        /*0042*/ 	.short	0x0038
        /*0044*/ 	.byte	0x00, 0xf5, 0x21, 0x00


	//----- nvinfo : EIATTR_KPARAM_INFO
	.align		4
.L_15:
        /*0048*/ 	.byte	0x04, 0x17
        /*004a*/ 	.short	(.L_17 - .L_16)
.L_16:
        /*004c*/ 	.word	0x00000000
        /*0050*/ 	.short	0x0007
        /*0052*/ 	.short	0x0030
        /*0054*/ 	.byte	0x00, 0xf5, 0x21, 0x00


	//----- nvinfo : EIATTR_KPARAM_INFO
	.align		4
.L_17:
        /*0058*/ 	.byte	0x04, 0x17
        /*005a*/ 	.short	(.L_19 - .L_18)
.L_18:
        /*005c*/ 	.word	0x00000000
        /*0060*/ 	.short	0x0006
        /*0062*/ 	.short	0x002c
        /*0064*/ 	.byte	0x00, 0xf0, 0x11, 0x00


	//----- nvinfo : EIATTR_KPARAM_INFO
	.align		4
.L_19:
        /*0068*/ 	.byte	0x04, 0x17
        /*006a*/ 	.short	(.L_21 - .L_20)
.L_20:
        /*006c*/ 	.word	0x00000000
        /*0070*/ 	.short	0x0005
        /*0072*/ 	.short	0x0028
        /*0074*/ 	.byte	0x00, 0xf0, 0x11, 0x00


	//----- nvinfo : EIATTR_KPARAM_INFO
	.align		4
.L_21:
        /*0078*/ 	.byte	0x04, 0x17
        /*007a*/ 	.short	(.L_23 - .L_22)
.L_22:
        /*007c*/ 	.word	0x00000000
        /*0080*/ 	.short	0x0004
        /*0082*/ 	.short	0x0020
        /*0084*/ 	.byte	0x00, 0xf5, 0x21, 0x00


	//----- nvinfo : EIATTR_KPARAM_INFO
	.align		4
.L_23:
        /*0088*/ 	.byte	0x04, 0x17
        /*008a*/ 	.short	(.L_25 - .L_24)
.L_24:
        /*008c*/ 	.word	0x00000000
        /*0090*/ 	.short	0x0003
        /*0092*/ 	.short	0x0018
        /*0094*/ 	.byte	0x00, 0xf5, 0x21, 0x00


	//----- nvinfo : EIATTR_KPARAM_INFO
	.align		4
.L_25:
        /*0098*/ 	.byte	0x04, 0x17
        /*009a*/ 	.short	(.L_27 - .L_26)
.L_26:
        /*009c*/ 	.word	0x00000000
        /*00a0*/ 	.short	0x0002
        /*00a2*/ 	.short	0x0010
        /*00a4*/ 	.byte	0x00, 0xf5, 0x21, 0x00


	//----- nvinfo : EIATTR_KPARAM_INFO
	.align		4
.L_27:
        /*00a8*/ 	.byte	0x04, 0x17
        /*00aa*/ 	.short	(.L_29 - .L_28)
.L_28:
        /*00ac*/ 	.word	0x00000000
        /*00b0*/ 	.short	0x0001
        /*00b2*/ 	.short	0x0008
        /*00b4*/ 	.byte	0x00, 0xf5, 0x21, 0x00


	//----- nvinfo : EIATTR_KPARAM_INFO
	.align		4
.L_29:
        /*00b8*/ 	.byte	0x04, 0x17
        /*00ba*/ 	.short	(.L_31 - .L_30)
.L_30:
        /*00bc*/ 	.word	0x00000000
        /*00c0*/ 	.short	0x0000
        /*00c2*/ 	.short	0x0000
        /*00c4*/ 	.byte	0x00, 0xf5, 0x21, 0x00


	//----- nvinfo : EIATTR_SPARSE_MMA_MASK
	.align		4
.L_31:
        /*00c8*/ 	.byte	0x03, 0x50
        /*00ca*/ 	.short	0x0000


	//----- nvinfo : EIATTR_MAXREG_COUNT
	.align		4
        /*00cc*/ 	.byte	0x03, 0x1b
        /*00ce*/ 	.short	0x00ff


	//----- nvinfo : EIATTR_NUM_BARRIERS
	.align		4
        /*00d0*/ 	.byte	0x02, 0x4c
        /*00d2*/ 	.byte	0x01
	.zero		1


	//----- nvinfo : EIATTR_MERCURY_ISA_VERSION
	.align		4
        /*00d4*/ 	.byte	0x03, 0x5f
        /*00d6*/ 	.short	0x0101


	//----- nvinfo : EIATTR_VRC_CTA_INIT_COUNT
	.align		4
        /*00d8*/ 	.byte	0x02, 0x4a
	.zero		1
	.zero		1


	//----- nvinfo : EIATTR_EXIT_INSTR_OFFSETS
	.align		4
        /*00dc*/ 	.byte	0x04, 0x1c
        /*00de*/ 	.short	(.L_33 - .L_32)


	//   ....[0]....
.L_32:
        /*00e0*/ 	.word	0x000004c0


	//   ....[1]....
        /*00e4*/ 	.word	0x000004f0


	//----- nvinfo : EIATTR_CRS_STACK_SIZE
	.align		4
.L_33:
        /*00e8*/ 	.byte	0x04, 0x1e
        /*00ea*/ 	.short	(.L_35 - .L_34)
.L_34:
        /*00ec*/ 	.word	0x00000000


	//----- nvinfo : EIATTR_CBANK_PARAM_SIZE
	.align		4
.L_35:
        /*00f0*/ 	.byte	0x03, 0x19
        /*00f2*/ 	.short	0x0050


	//----- nvinfo : EIATTR_PARAM_CBANK
	.align		4
        /*00f4*/ 	.byte	0x04, 0x0a
        /*00f6*/ 	.short	(.L_37 - .L_36)
	.align		4
.L_36:
        /*00f8*/ 	.word	index@(.nv.constant0._Z19nu_smo_solve_kernelPKiPfS1_S1_S0_ifPKfS3_ifS1_)
        /*00fc*/ 	.short	0x0380
        /*00fe*/ 	.short	0x0050


	//----- nvinfo : EIATTR_SW_WAR
	.align		4
.L_37:
        /*0100*/ 	.byte	0x04, 0x36
        /*0102*/ 	.short	(.L_39 - .L_38)
.L_38:
        /*0104*/ 	.word	0x00000008
.L_39:


//--------------------- .nv.callgraph             --------------------------
	.section	.nv.callgraph,"",@"SHT_CUDA_CALLGRAPH"
	.align	4
	.sectionentsize	8
	.align		4
        /*0000*/ 	.word	0x00000000
	.align		4
        /*0004*/ 	.word	0xffffffff
	.align		4
        /*0008*/ 	.word	0x00000000
	.align		4
        /*000c*/ 	.word	0xfffffffe
	.align		4
        /*0010*/ 	.word	0x00000000
	.align		4
        /*0014*/ 	.word	0xfffffffd
	.align		4
        /*0018*/ 	.word	0x00000000
	.align		4
        /*001c*/ 	.word	0xfffffffc


//--------------------- .text._Z19nu_smo_solve_kernelPKiPfS1_S1_S0_ifPKfS3_ifS1_ --------------------------
	.section	.text._Z19nu_smo_solve_kernelPKiPfS1_S1_S0_ifPKfS3_ifS1_,"ax",@progbits
	.align	128
        .global         _Z19nu_smo_solve_kernelPKiPfS1_S1_S0_ifPKfS3_ifS1_
        .type           _Z19nu_smo_solve_kernelPKiPfS1_S1_S0_ifPKfS3_ifS1_,@function
        .size           _Z19nu_smo_solve_kernelPKiPfS1_S1_S0_ifPKfS3_ifS1_,(.L_x_6 - _Z19nu_smo_solve_kernelPKiPfS1_S1_S0_ifPKfS3_ifS1_)
        .other          _Z19nu_smo_solve_kernelPKiPfS1_S1_S0_ifPKfS3_ifS1_,@"STO_CUDA_ENTRY STV_DEFAULT"
_Z19nu_smo_solve_kernelPKiPfS1_S1_S0_ifPKfS3_ifS1_:
.text._Z19nu_smo_solve_kernelPKiPfS1_S1_S0_ifPKfS3_ifS1_:
[----:B------:R-:W-:Y:S01]  /*0000*/  LDC R1, c[0x0][0x37c] ;  /* 0x0000df00ff017b82 */ /* 0x000fe20000000800 */
[----:B------:R-:W0:Y:S07]  /*0010*/  S2R R0, SR_TID.X ;  /* 0x0000000000007919 */ /* 0x000e2e0000002100 */
[----:B------:R-:W0:Y:S01]  /*0020*/  LDC.64 R6, c[0x0][0x3a0] ;  /* 0x0000e800ff067b82 */ /* 0x000e220000000a00 */
[----:B------:R-:W1:Y:S01]  /*0030*/  LDCU.64 UR8, c[0x0][0x358] ;  /* 0x00006b00ff0877ac */ /* 0x000e620008000a00 */
[----:B------:R-:W2:Y:S06]  /*0040*/  LDCU UR7, c[0x0][0x3a8] ;  /* 0x00007500ff0777ac */ /* 0x000eac0008000800 */
[----:B------:R-:W3:Y:S08]  /*0050*/  LDC.64 R8, c[0x0][0x3b8] ;  /* 0x0000ee00ff087b82 */ /* 0x000ef00000000a00 */
[----:B------:R-:W4:Y:S08]  /*0060*/  LDC.64 R2, c[0x0][0x390] ;  /* 0x0000e400ff027b82 */ /* 0x000f300000000a00 */
[----:B------:R-:W5:Y:S01]  /*0070*/  LDC.64 R12, c[0x0][0x388] ;  /* 0x0000e200ff0c7b82 */ /* 0x000f620000000a00 */
[----:B0-----:R-:W-:-:S07]  /*0080*/  IMAD.WIDE.U32 R6, R0, 0x4, R6 ;  /* 0x0000000400067825 */ /* 0x001fce00078e0006 */
[----:B------:R-:W0:Y:S01]  /*0090*/  LDC.64 R10, c[0x0][0x380] ;  /* 0x0000e000ff0a7b82 */ /* 0x000e220000000a00 */
[----:B-1----:R-:W3:Y:S07]  /*00a0*/  LDG.E R7, desc[UR8][R6.64] ;  /* 0x0000000806077981 */ /* 0x002eee000c1e1900 */
[----:B------:R-:W1:Y:S01]  /*00b0*/  S2UR UR5, SR_CgaCtaId ;  /* 0x00000000000579c3 */ /* 0x000e620000008800 */
[----:B------:R-:W-:Y:S01]  /*00c0*/  UMOV UR4, 0x400 ;  /* 0x0000040000047882 */ /* 0x000fe20000000000 */
[----:B---3--:R-:W-:-:S06]  /*00d0*/  IMAD.WIDE R8, R7, 0x4, R8 ;  /* 0x0000000407087825 */ /* 0x008fcc00078e0208 */
[----:B------:R-:W3:Y:S01]  /*00e0*/  LDG.E R8, desc[UR8][R8.64] ;  /* 0x0000000808087981 */ /* 0x000ee2000c1e1900 */
[----:B----4-:R-:W-:-:S04]  /*00f0*/  IMAD.WIDE R2, R7, 0x4, R2 ;  /* 0x0000000407027825 */ /* 0x010fc800078e0202 */
[C---:B-----5:R-:W-:Y:S01]  /*0100*/  IMAD.WIDE R12, R7.reuse, 0x4, R12 ;  /* 0x00000004070c7825 */ /* 0x060fe200078e020c */
[----:B------:R-:W4:Y:S03]  /*0110*/  LDG.E R5, desc[UR8][R2.64] ;  /* 0x0000000802057981 */ /* 0x000f26000c1e1900 */
[----:B0-----:R-:W-:Y:S02]  /*0120*/  IMAD.WIDE R10, R7, 0x4, R10 ;  /* 0x00000004070a7825 */ /* 0x001fe400078e020a */
[----:B------:R-:W5:Y:S04]  /*0130*/  LDG.E R12, desc[UR8][R12.64] ;  /* 0x000000080c0c7981 */ /* 0x000f68000c1e1900 */
[----:B------:R0:W5:Y:S01]  /*0140*/  LDG.E R4, desc[UR8][R10.64] ;  /* 0x000000080a047981 */ /* 0x000162000c1e1900 */
[----:B-1----:R-:W-:Y:S01]  /*0150*/  ULEA UR4, UR5, UR4, 0x18 ;  /* 0x0000000405047291 */ /* 0x002fe2000f8ec0ff */
[----:B--2---:R-:W-:Y:S01]  /*0160*/  VIADD R6, R0, UR7 ;  /* 0x0000000700067c36 */ /* 0x004fe20008000000 */
[----:B------:R-:W4:Y:S02]  /*0170*/  LDCU UR5, c[0x0][0x3ac] ;  /* 0x00007580ff0577ac */ /* 0x000f240008000800 */
[----:B------:R-:W-:-:S06]  /*0180*/  ULEA UR6, UR7, UR4, 0x2 ;  /* 0x0000000407067291 */ /* 0x000fcc000f8e10ff */
[----:B------:R-:W-:Y:S02]  /*0190*/  LEA R7, R6, UR6, 0x2 ;  /* 0x0000000606077c11 */ /* 0x000fe4000f8e10ff */
[C---:B0-----:R-:W-:Y:S02]  /*01a0*/  LEA R11, R0.reuse, UR4, 0x2 ;  /* 0x00000004000b7c11 */ /* 0x041fe4000f8e10ff */
[----:B------:R-:W-:Y:S01]  /*01b0*/  LEA R9, R0, UR6, 0x2 ;  /* 0x0000000600097c11 */ /* 0x000fe2000f8e10ff */
[----:B------:R-:W0:Y:S01]  /*01c0*/  LDCU UR7, c[0x0][0x360] ;  /* 0x00006c00ff0777ac */ /* 0x000e220008000800 */
[----:B---3--:R1:W-:Y:S01]  /*01d0*/  STS [R7+0x8], R8 ;  /* 0x0000080807007388 */ /* 0x0083e20000000800 */
[----:B------:R-:W-:Y:S01]  /*01e0*/  BAR.SYNC.DEFER_BLOCKING 0x0 ;  /* 0x0000000000007b1d */ /* 0x000fe20000010000 */
[----:B----4-:R-:W-:-:S04]  /*01f0*/  FSETP.GEU.AND P1, PT, R5, UR5, PT ;  /* 0x0000000505007c0b */ /* 0x010fc8000bf2e000 */
[----:B-----5:R-:W-:Y:S02]  /*0200*/  FSEL R12, R12, +INF , !P1 ;  /* 0x7f8000000c0c7808 */ /* 0x020fe40004800000 */
[----:B------:R-:W-:-:S04]  /*0210*/  ISETP.GT.AND P0, PT, R4, RZ, PT ;  /* 0x000000ff0400720c */ /* 0x000fc80003f04270 */
[----:B01----:R-:W-:-:S09]  /*0220*/  FSEL R12, R12, +INF , P0 ;  /* 0x7f8000000c0c7808 */ /* 0x003fd20000000000 */
.L_x_4:
[----:B0-----:R0:W-:Y:S01]  /*0230*/  STS [R9], R12 ;  /* 0x0000000c09007388 */ /* 0x0011e20000000800 */
[----:B------:R-:W-:-:S03]  /*0240*/  UISETP.GE.U32.AND UP0, UPT, UR7, 0x2, UPT ;  /* 0x000000020700788c */ /* 0x000fc6000bf06070 */
[----:B------:R0:W-:Y:S01]  /*0250*/  STS [R11], R0 ;  /* 0x000000000b007388 */ /* 0x0001e20000000800 */
[----:B------:R-:W-:Y:S06]  /*0260*/  BAR.SYNC.DEFER_BLOCKING 0x0 ;  /* 0x0000000000007b1d */ /* 0x000fec0000010000 */
[----:B-1----:R-:W-:Y:S05]  /*0270*/  BRA.U !UP0, `(.L_x_0) ;  /* 0x00000001084c7547 */ /* 0x002fea000b800000 */
[----:B------:R-:W-:-:S07]  /*0280*/  IMAD.U32 R6, RZ, RZ, UR7 ;  /* 0x00000007ff067e24 */ /* 0x000fce000f8e00ff */
.L_x_3:
[--C-:B------:R-:W-:Y:S01]  /*0290*/  IMAD.MOV.U32 R14, RZ, RZ, R6.reuse ;  /* 0x000000ffff0e7224 */ /* 0x100fe200078e0006 */
[----:B------:R-:W-:Y:S01]  /*02a0*/  SHF.R.U32.HI R6, RZ, 0x1, R6 ;  /* 0x00000001ff067819 */ /* 0x000fe20000011606 */
[----:B------:R-:W-:Y:S03]  /*02b0*/  BSSY.RECONVERGENT B0, `(.L_x_1) ;  /* 0x000000c000007945 */ /* 0x000fe60003800200 */
[----:B------:R-:W-:-:S13]  /*02c0*/  ISETP.GE.U32.AND P0, PT, R0, R6, PT ;  /* 0x000000060000720c */ /* 0x000fda0003f06070 */
[----:B-1----:R-:W-:Y:S05]  /*02d0*/  @P0 BRA `(.L_x_2) ;  /* 0x0000000000240947 */ /* 0x002fea0003800000 */
[----:B------:R-:W-:Y:S01]  /*02e0*/  IMAD R7, R6, 0x4, R11 ;  /* 0x0000000406077824 */ /* 0x000fe200078e020b */
[----:B------:R-:W1:Y:S04]  /*02f0*/  LDS R8, [R11] ;  /* 0x000000000b087984 */ /* 0x000e680000000800 */
[----:B------:R-:W2:Y:S01]  /*0300*/  LDS R16, [R7] ;  /* 0x0000000007107984 */ /* 0x000ea20000000800 */
[----:B-1----:R-:W-:Y:S02]  /*0310*/  LEA R10, R8, UR6, 0x2 ;  /* 0x00000006080a7c11 */ /* 0x002fe4000f8e10ff */
[----:B--2---:R-:W-:-:S03]  /*0320*/  LEA R8, R16, UR6, 0x2 ;  /* 0x0000000610087c11 */ /* 0x004fc6000f8e10ff */
[----:B------:R-:W-:Y:S04]  /*0330*/  LDS R13, [R10] ;  /* 0x000000000a0d7984 */ /* 0x000fe80000000800 */
[----:B------:R-:W1:Y:S02]  /*0340*/  LDS R8, [R8] ;  /* 0x0000000008087984 */ /* 0x000e640000000800 */
[----:B-1----:R-:W-:-:S13]  /*0350*/  FSETP.GTU.AND P0, PT, R8, R13, PT ;  /* 0x0000000d0800720b */ /* 0x002fda0003f0c000 */
[----:B------:R1:W-:Y:S02]  /*0360*/  @!P0 STS [R11], R16 ;  /* 0x000000100b008388 */ /* 0x0003e40000000800 */
.L_x_2:
[----:B------:R-:W-:Y:S05]  /*0370*/  BSYNC.RECONVERGENT B0 ;  /* 0x0000000000007941 */ /* 0x000fea0003800200 */
.L_x_1:
[----:B------:R-:W-:Y:S01]  /*0380*/  BAR.SYNC.DEFER_BLOCKING 0x0 ;  /* 0x0000000000007b1d */ /* 0x000fe20000010000 */
[----:B------:R-:W-:-:S13]  /*0390*/  ISETP.GT.U32.AND P0, PT, R14, 0x3, PT ;  /* 0x000000030e00780c */ /* 0x000fda0003f04070 */
[----:B------:R-:W-:Y:S05]  /*03a0*/  @P0 BRA `(.L_x_3) ;  /* 0xfffffffc00b80947 */ /* 0x000fea000383ffff */
.L_x_0:
[----:B------:R-:W2:Y:S01]  /*03b0*/  S2UR UR5, SR_CgaCtaId ;  /* 0x00000000000579c3 */ /* 0x000ea20000008800 */
[----:B------:R-:W-:Y:S02]  /*03c0*/  UMOV UR4, 0x400 ;  /* 0x0000040000047882 */ /* 0x000fe40000000000 */
[----:B--2---:R-:W-:-:S09]  /*03d0*/  ULEA UR4, UR5, UR4, 0x18 ;  /* 0x0000000405047291 */ /* 0x004fd2000f8ec0ff */
[----:B------:R-:W2:Y:S02]  /*03e0*/  LDS R6, [UR4] ;  /* 0x00000004ff067984 */ /* 0x000ea40008000800 */
[----:B--2---:R-:W-:-:S05]  /*03f0*/  LEA R6, R6, UR6, 0x2 ;  /* 0x0000000606067c11 */ /* 0x004fca000f8e10ff */
[----:B------:R-:W2:Y:S02]  /*0400*/  LDS R13, [R6] ;  /* 0x00000000060d7984 */ /* 0x000ea40000000800 */
[----:B--2---:R-:W-:-:S05]  /*0410*/  FMUL R8, R13, 0.10000000149011611938 ;  /* 0x3dcccccd0d087820 */ /* 0x004fca0000400000 */
[----:B------:R-:W-:-:S13]  /*0420*/  FSETP.GEU.AND P0, PT, R13, R8, PT ;  /* 0x000000080d00720b */ /* 0x000fda0003f0e000 */
[----:B------:R-:W-:Y:S05]  /*0430*/  @P0 BRA `(.L_x_4) ;  /* 0xfffffffc007c0947 */ /* 0x000fea000383ffff */
[----:B------:R-:W2:Y:S01]  /*0440*/  LDC.64 R6, c[0x0][0x398] ;  /* 0x0000e600ff067b82 */ /* 0x000ea20000000a00 */
[----:B------:R-:W-:Y:S01]  /*0450*/  ISETP.NE.AND P0, PT, R0, RZ, PT ;  /* 0x000000ff0000720c */ /* 0x000fe20003f05270 */
[----:B------:R3:W-:Y:S01]  /*0460*/  STG.E desc[UR8][R2.64], R5 ;  /* 0x0000000502007986 */ /* 0x0007e2000c101908 */
[----:B0-----:R-:W-:Y:S01]  /*0470*/  I2FP.F32.S32 R9, R4 ;  /* 0x0000000400097245 */ /* 0x001fe20000201400 */
[----:B------:R-:W-:-:S04]  /*0480*/  FADD R4, R5, -R5 ;  /* 0x8000000505047221 */ /* 0x000fc80000000000 */
[----:B------:R-:W-:Y:S01]  /*0490*/  FMUL R9, R4, -R9 ;  /* 0x8000000904097220 */ /* 0x000fe20000400000 */
[----:B--2---:R-:W-:-:S05]  /*04a0*/  IMAD.WIDE.U32 R6, R0, 0x4, R6 ;  /* 0x0000000400067825 */ /* 0x004fca00078e0006 */
[----:B------:R3:W-:Y:S01]  /*04b0*/  STG.E desc[UR8][R6.64], R9 ;  /* 0x0000000906007986 */ /* 0x0007e2000c101908 */
[----:B------:R-:W-:Y:S05]  /*04c0*/  @P0 EXIT ;  /* 0x000000000000094d */ /* 0x000fea0003800000 */
[----:B---3--:R-:W0:Y:S02]  /*04d0*/  LDC.64 R2, c[0x0][0x3c8] ;  /* 0x0000f200ff027b82 */ /* 0x008e240000000a00 */
[----:B0-----:R-:W-:Y:S01]  /*04e0*/  STG.E desc[UR8][R2.64], R13 ;  /* 0x0000000d02007986 */ /* 0x001fe2000c101908 */
[----:B------:R-:W-:Y:S05]  /*04f0*/  EXIT ;  /* 0x000000000000794d */ /* 0x000fea0003800000 */
.L_x_5:
[----:B------:R-:W-:-:S00]  /*0500*/  BRA `(.L_x_5) ;  /* 0xfffffffc00fc7947 */ /* 0x000fc0000383ffff */
[----:B------:R-:W-:-:S00]  /*0510*/  NOP ;  /* 0x0000000000007918 */ /* 0x000fc00000000000 */
        /* <DEDUP_REMOVED lines=14> */
.L_x_6:


//--------------------- .nv.shared._Z19nu_smo_solve_kernelPKiPfS1_S1_S0_ifPKfS3_ifS1_ --------------------------
	.section	.nv.shared._Z19nu_smo_solve_kernelPKiPfS1_S1_S0_ifPKfS3_ifS1_,"aw",@nobits
	.sectionflags	@""
	.align	4
.nv.shared._Z19nu_smo_solve_kernelPKiPfS1_S1_S0_ifPKfS3_ifS1_:
	.zero		2048


//--------------------- .nv.shared.reserved.0     --------------------------
	.section	.nv.shared.reserved.0,"aw",@nobits
	.weak		__nv_reservedSMEM_offset_0_alias
	.size		__nv_reservedSMEM_offset_0_alias, 0, 64
	.other		__nv_reservedSMEM_offset_0_alias,@"STO_CUDA_RESERVED_SHARED STV_DEFAULT"
__nv_reservedSMEM_offset_0_alias:
	.zero		0
	.zero		64


//--------------------- .nv.constant0._Z19nu_smo_solve_kernelPKiPfS1_S1_S0_ifPKfS3_ifS1_ --------------------------
	.section	.nv.constant0._Z19nu_smo_solve_kernelPKiPfS1_S1_S0_ifPKfS3_ifS1_,"a",@progbits
	.sectionflags	@""
	.align	4
.nv.constant0._Z19nu_smo_solve_kernelPKiPfS1_S1_S0_ifPKfS3_ifS1_:
	.zero		976


//--------------------- SYMBOLS --------------------------

	.type		.nv.reservedSmem.offset0,@object
	.size		.nv.reservedSmem.offset0,0x4
	.type		.nv.reservedSmem.cap,@object
	.size		.nv.reservedSmem.cap,0x4
